//
// Generated by NVIDIA NVVM Compiler
//
// Compiler Build ID: CL-36424714
// Cuda compilation tools, release 13.0, V13.0.88
// Based on NVVM 20.0.0
//

.version 9.0
.target sm_100
.address_size 64

	// .globl	_Z8myKernelPii
.extern .func  (.param .b32 func_retval0) vprintf
(
	.param .b64 vprintf_param_0,
	.param .b64 vprintf_param_1
)
;
.global .align 1 .b8 $str[18] = {100, 95, 97, 114, 114, 97, 121, 91, 37, 100, 93, 32, 61, 32, 37, 100, 10};

.visible .entry _Z8myKernelPii(
	.param .u64 .ptr .align 1 _Z8myKernelPii_param_0,
	.param .u32 _Z8myKernelPii_param_1
)
{
	.local .align 8 .b8 	__local_depot0[8];
	.reg .b64 	%SP;
	.reg .b64 	%SPL;
	.reg .pred 	%p<2>;
	.reg .b32 	%r<10>;
	.reg .b64 	%rd<9>;

	mov.u64 	%SPL, __local_depot0;
	cvta.local.u64 	%SP, %SPL;
	ld.param.u64 	%rd1, [_Z8myKernelPii_param_0];
	ld.param.u32 	%r2, [_Z8myKernelPii_param_1];
	mov.u32 	%r3, %ctaid.x;
	mov.u32 	%r4, %ntid.x;
	mov.u32 	%r5, %tid.x;
	mad.lo.s32 	%r1, %r3, %r4, %r5;
	setp.ge.s32 	%p1, %r1, %r2;
	@%p1 bra 	$L__BB0_2;
	add.u64 	%rd2, %SP, 0;
	add.u64 	%rd3, %SPL, 0;
	cvta.to.global.u64 	%rd4, %rd1;
	mul.wide.s32 	%rd5, %r1, 4;
	add.s64 	%rd6, %rd4, %rd5;
	ld.global.u32 	%r6, [%rd6];
	add.s32 	%r7, %r6, 1;
	st.global.u32 	[%rd6], %r7;
	st.local.v2.u32 	[%rd3], {%r1, %r7};
	mov.u64 	%rd7, $str;
	cvta.global.u64 	%rd8, %rd7;
	{ // callseq 0, 0
	.param .b64 param0;
	st.param.b64 	[param0], %rd8;
	.param .b64 param1;
	st.param.b64 	[param1], %rd2;
	.param .b32 retval0;
	call.uni (retval0), 
	vprintf, 
	(
	param0, 
	param1
	);
	ld.param.b32 	%r8, [retval0];
	} // callseq 0
$L__BB0_2:
	ret;

}


// ===== COMPILED SASS (sm_100) =====

	.target	sm_100

	.elftype	@"ET_EXEC"


//--------------------- .note.nv.tkinfo           --------------------------
	.section	.note.nv.tkinfo,"",@"SHT_NOTE"
	.sectionflags	@"SHF_NOTE_NV_TKINFO"
	.tkinfo
        /*0018*/ 	.word	0x00000002
        /*0030*/ 	.string	""
        /*0030*/ 	.string	"ptxas"
        /*0030*/ 	.string	"Cuda compilation tools, release 13.0, V13.0.88"
        /*0030*/ 	.string	"Build cuda_13.0.r13.0/compiler.36424714_0"
        /*0030*/ 	.string	"-arch sm_100 -m 64 "



//--------------------- .note.nv.cuinfo           --------------------------
	.section	.note.nv.cuinfo,"",@"SHT_NOTE"
	.sectionflags	@"SHF_NOTE_NV_CUINFO"
        /*0018*/ 	.short	0x0002
        /*001a*/ 	.short	0x0064
        /*001c*/ 	.short	0x0082
	.zero		2


//--------------------- .nv.info                  --------------------------
	.section	.nv.info,"",@"SHT_CUDA_INFO"
	.align	4


	//----- nvinfo : EIATTR_REGCOUNT
	.align		4
        /*0000*/ 	.byte	0x04, 0x2f
        /*0002*/ 	.short	(.L_2 - .L_1)
	.align		4
.L_1:
        /*0004*/ 	.word	index@(_Z8myKernelPii)
        /*0008*/ 	.word	0x00000018


	//----- nvinfo : EIATTR_FRAME_SIZE
	.align		4
.L_2:
        /*000c*/ 	.byte	0x04, 0x11
        /*000e*/ 	.short	(.L_4 - .L_3)
	.align		4
.L_3:
        /*0010*/ 	.word	index@(_Z8myKernelPii)
        /*0014*/ 	.word	0x00000008


	//----- nvinfo : EIATTR_MIN_STACK_SIZE
	.align		4
.L_4:
        /*0018*/ 	.byte	0x04, 0x12
        /*001a*/ 	.short	(.L_6 - .L_5)
	.align		4
.L_5:
        /*001c*/ 	.word	index@(_Z8myKernelPii)
        /*0020*/ 	.word	0x00000008
.L_6:


//--------------------- .nv.compat                --------------------------
	.section	.nv.compat,"",@"SHT_CUDA_COMPAT_INFO"
	.align	4
        /*0000*/ 	.byte	0x02, 0x09, 0x00, 0x00, 0x02, 0x02, 0x01, 0x00, 0x02, 0x05, 0x05, 0x00, 0x03, 0x07, 0x01, 0x01
        /*0010*/ 	.byte	0x02, 0x03, 0x00, 0x00, 0x02, 0x06, 0x01, 0x00, 0x04, 0x0b, 0x08, 0x00, 0x09, 0x00, 0x00, 0x00
        /*0020*/ 	.byte	0x00, 0x00, 0x00, 0x00


//--------------------- .nv.info._Z8myKernelPii   --------------------------
	.section	.nv.info._Z8myKernelPii,"",@"SHT_CUDA_INFO"
	.sectionflags	@""
	.align	4


	//----- nvinfo : EIATTR_CUDA_API_VERSION
	.align		4
        /*0000*/ 	.byte	0x04, 0x37
        /*0002*/ 	.short	(.L_8 - .L_7)
.L_7:
        /*0004*/ 	.word	0x00000082


	//----- nvinfo : EIATTR_KPARAM_INFO
	.align		4
.L_8:
        /*0008*/ 	.byte	0x04, 0x17
        /*000a*/ 	.short	(.L_10 - .L_9)
.L_9:
        /*000c*/ 	.word	0x00000000
        /*0010*/ 	.short	0x0001
        /*0012*/ 	.short	0x0008
        /*0014*/ 	.byte	0x00, 0xf0, 0x11, 0x00


	//----- nvinfo : EIATTR_KPARAM_INFO
	.align		4
.L_10:
        /*0018*/ 	.byte	0x04, 0x17
        /*001a*/ 	.short	(.L_12 - .L_11)
.L_11:
        /*001c*/ 	.word	0x00000000
        /*0020*/ 	.short	0x0000
        /*0022*/ 	.short	0x0000
        /*0024*/ 	.byte	0x00, 0xf5, 0x21, 0x00


	//----- nvinfo : EIATTR_SPARSE_MMA_MASK
	.align		4
.L_12:
        /*0028*/ 	.byte	0x03, 0x50
        /*002a*/ 	.short	0x0000


	//----- nvinfo : EIATTR_MAXREG_COUNT
	.align		4
        /*002c*/ 	.byte	0x03, 0x1b
        /*002e*/ 	.short	0x00ff


	//----- nvinfo : EIATTR_EXTERNS
	.align		4
        /*0030*/ 	.byte	0x04, 0x0f
        /*0032*/ 	.short	(.L_14 - .L_13)


	//   ....[0]....
	.align		4
.L_13:
        /*0034*/ 	.word	index@(vprintf)


	//----- nvinfo : EIATTR_MERCURY_ISA_VERSION
	.align		4
.L_14:
        /*0038*/ 	.byte	0x03, 0x5f
        /*003a*/ 	.short	0x0101


	//----- nvinfo : EIATTR_VRC_CTA_INIT_COUNT
	.align		4
        /*003c*/ 	.byte	0x02, 0x4a
	.zero		1
	.zero		1


	//----- nvinfo : EIATTR_SYSCALL_OFFSETS
	.align		4
        /*0040*/ 	.byte	0x04, 0x46
        /*0042*/ 	.short	(.L_16 - .L_15)


	//   ....[0]....
.L_15:
        /*0044*/ 	.word	0x000001a0


	//----- nvinfo : EIATTR_EXIT_INSTR_OFFSETS
	.align		4
.L_16:
        /*0048*/ 	.byte	0x04, 0x1c
        /*004a*/ 	.short	(.L_18 - .L_17)


	//   ....[0]....
.L_17:
        /*004c*/ 	.word	0x000000c0


	//   ....[1]....
        /*0050*/ 	.word	0x000001b0


	//----- nvinfo : EIATTR_CRS_STACK_SIZE
	.align		4
.L_18:
        /*0054*/ 	.byte	0x04, 0x1e
        /*0056*/ 	.short	(.L_20 - .L_19)
.L_19:
        /*0058*/ 	.word	0x00000000


	//----- nvinfo : EIATTR_CBANK_PARAM_SIZE
	.align		4
.L_20:
        /*005c*/ 	.byte	0x03, 0x19
        /*005e*/ 	.short	0x000c


	//----- nvinfo : EIATTR_PARAM_CBANK
	.align		4
        /*0060*/ 	.byte	0x04, 0x0a
        /*0062*/ 	.short	(.L_22 - .L_21)
	.align		4
.L_21:
        /*0064*/ 	.word	index@(.nv.constant0._Z8myKernelPii)
        /*0068*/ 	.short	0x0380
        /*006a*/ 	.short	0x000c


	//----- nvinfo : EIATTR_SW_WAR
	.align		4
.L_22:
        /*006c*/ 	.byte	0x04, 0x36
        /*006e*/ 	.short	(.L_24 - .L_23)
.L_23:
        /*0070*/ 	.word	0x00000008
.L_24:


//--------------------- .nv.callgraph             --------------------------
	.section	.nv.callgraph,"",@"SHT_CUDA_CALLGRAPH"
	.align	4
	.sectionentsize	8
	.align		4
        /*0000*/ 	.word	0x00000000
	.align		4
        /*0004*/ 	.word	0xffffffff
	.align		4
        /*0008*/ 	.word	index@(_Z8myKernelPii)
	.align		4
        /*000c*/ 	.word	index@(vprintf)
	.align		4
        /*0010*/ 	.word	0x00000000
	.align		4
        /*0014*/ 	.word	0xfffffffe
	.align		4
        /*0018*/ 	.word	0x00000000
	.align		4
        /*001c*/ 	.word	0xfffffffd
	.align		4
        /*0020*/ 	.word	0x00000000
	.align		4
        /*0024*/ 	.word	0xfffffffc


//--------------------- .nv.constant4             --------------------------
	.section	.nv.constant4,"a",@progbits
	.align	8
	.align		8
.nv.constant4:
        /*0000*/ 	.dword	vprintf
	.align		8
        /*0008*/ 	.dword	$str


//--------------------- .text._Z8myKernelPii      --------------------------
	.section	.text._Z8myKernelPii,"ax",@progbits
	.align	128
        .global         _Z8myKernelPii
        .type           _Z8myKernelPii,@function
        .size           _Z8myKernelPii,(.L_x_2 - _Z8myKernelPii)
        .other          _Z8myKernelPii,@"STO_CUDA_ENTRY STV_DEFAULT"
_Z8myKernelPii:
.text._Z8myKernelPii:
[----:B------:R-:W0:Y:S01]  /*0000*/  LDC R1, c[0x0][0x37c] ;  /* 0x0000df00ff017b82 */ /* 0x000e220000000800 */
[----:B------:R-:W1:Y:S01]  /*0010*/  S2R R3, SR_TID.X ;  /* 0x0000000000037919 */ /* 0x000e620000002100 */
[----:B------:R-:W2:Y:S06]  /*0020*/  LDCU UR5, c[0x0][0x2fc] ;  /* 0x00005f80ff0577ac */ /* 0x000eac0008000800 */
[----:B------:R-:W1:Y:S01]  /*0030*/  S2UR UR6, SR_CTAID.X ;  /* 0x00000000000679c3 */ /* 0x000e620000002500 */
[----:B0-----:R-:W-:Y:S01]  /*0040*/  VIADD R1, R1, 0xfffffff8 ;  /* 0xfffffff801017836 */ /* 0x001fe20000000000 */
[----:B------:R-:W0:Y:S01]  /*0050*/  LDCU UR7, c[0x0][0x388] ;  /* 0x00007100ff0777ac */ /* 0x000e220008000800 */
[----:B------:R-:W3:Y:S05]  /*0060*/  LDCU UR4, c[0x0][0x2f8] ;  /* 0x00005f00ff0477ac */ /* 0x000eea0008000800 */
[----:B------:R-:W1:Y:S01]  /*0070*/  LDC R2, c[0x0][0x360] ;  /* 0x0000d800ff027b82 */ /* 0x000e620000000800 */
[----:B---3--:R-:W-:-:S04]  /*0080*/  IADD3 R6, P1, PT, R1, UR4, RZ ;  /* 0x0000000401067c10 */ /* 0x008fc8000ff3e0ff */
[----:B--2---:R-:W-:Y:S01]  /*0090*/  IADD3.X R7, PT, PT, RZ, UR5, RZ, P1, !PT ;  /* 0x00000005ff077c10 */ /* 0x004fe20008ffe4ff */
[----:B-1----:R-:W-:-:S05]  /*00a0*/  IMAD R2, R2, UR6, R3 ;  /* 0x0000000602027c24 */ /* 0x002fca000f8e0203 */
[----:B0-----:R-:W-:-:S13]  /*00b0*/  ISETP.GE.AND P0, PT, R2, UR7, PT ;  /* 0x0000000702007c0c */ /* 0x001fda000bf06270 */
[----:B------:R-:W-:Y:S05]  /*00c0*/  @P0 EXIT ;  /* 0x000000000000094d */ /* 0x000fea0003800000 */
[----:B------:R-:W0:Y:S01]  /*00d0*/  LDC.64 R8, c[0x0][0x380] ;  /* 0x0000e000ff087b82 */ /* 0x000e220000000a00 */
[----:B------:R-:W1:Y:S01]  /*00e0*/  LDCU.64 UR4, c[0x0][0x358] ;  /* 0x00006b00ff0477ac */ /* 0x000e620008000a00 */
[----:B------:R-:W-:Y:S01]  /*00f0*/  MOV R0, 0x0 ;  /* 0x0000000000007802 */ /* 0x000fe20000000f00 */
[----:B------:R-:W2:Y:S01]  /*0100*/  LDCU.64 UR6, c[0x4][0x8] ;  /* 0x01000100ff0677ac */ /* 0x000ea20008000a00 */
[----:B0-----:R-:W-:-:S05]  /*0110*/  IMAD.WIDE R8, R2, 0x4, R8 ;  /* 0x0000000402087825 */ /* 0x001fca00078e0208 */
[----:B-1----:R-:W3:Y:S01]  /*0120*/  LDG.E R3, desc[UR4][R8.64] ;  /* 0x0000000408037981 */ /* 0x002ee2000c1e1900 */
[----:B------:R0:W1:Y:S01]  /*0130*/  LDC.64 R10, c[0x4][R0] ;  /* 0x01000000000a7b82 */ /* 0x0000620000000a00 */
[----:B--2---:R-:W-:Y:S01]  /*0140*/  MOV R4, UR6 ;  /* 0x0000000600047c02 */ /* 0x004fe20008000f00 */
[----:B------:R-:W-:Y:S02]  /*0150*/  IMAD.U32 R5, RZ, RZ, UR7 ;  /* 0x00000007ff057e24 */ /* 0x000fe4000f8e00ff */
[----:B---3--:R-:W-:-:S05]  /*0160*/  VIADD R3, R3, 0x1 ;  /* 0x0000000103037836 */ /* 0x008fca0000000000 */
[----:B------:R0:W-:Y:S04]  /*0170*/  STG.E desc[UR4][R8.64], R3 ;  /* 0x0000000308007986 */ /* 0x0001e8000c101904 */
[----:B-1----:R0:W-:Y:S02]  /*0180*/  STL.64 [R1], R2 ;  /* 0x0000000201007387 */ /* 0x0021e40000100a00 */
[----:B------:R-:W-:-:S07]  /*0190*/  LEPC R20, `(.L_x_0) ;  /* 0x000000001014794e */ /* 0x000fce0000000000 */
[----:B0-----:R-:W-:Y:S05]  /*01a0*/  CALL.ABS.NOINC R10 ;  /* 0x000000000a007343 */ /* 0x001fea0003c00000 */
.L_x_0:
[----:B------:R-:W-:Y:S05]  /*01b0*/  EXIT ;  /* 0x000000000000794d */ /* 0x000fea0003800000 */
.L_x_1:
[----:B------:R-:W-:-:S00]  /*01c0*/  BRA `(.L_x_1) ;  /* 0xfffffffc00fc7947 */ /* 0x000fc0000383ffff */
[----:B------:R-:W-:-:S00]  /*01d0*/  NOP ;  /* 0x0000000000007918 */ /* 0x000fc00000000000 */
        /* <DEDUP_REMOVED lines=10> */
.L_x_2:


//--------------------- .nv.global.init           --------------------------
	.section	.nv.global.init,"aw",@progbits
.nv.global.init:
	.type		$str,@object
	.size		$str,(.L_0 - $str)
$str:
        /*0000*/ 	.byte	0x64, 0x5f, 0x61, 0x72, 0x72, 0x61, 0x79, 0x5b, 0x25, 0x64, 0x5d, 0x20, 0x3d, 0x20, 0x25, 0x64
        /*0010*/ 	.byte	0x0a, 0x00
.L_0:


//--------------------- .nv.shared.reserved.0     --------------------------
	.section	.nv.shared.reserved.0,"aw",@nobits
	.weak		__nv_reservedSMEM_offset_0_alias
	.size		__nv_reservedSMEM_offset_0_alias, 0, 64
	.other		__nv_reservedSMEM_offset_0_alias,@"STO_CUDA_RESERVED_SHARED STV_DEFAULT"
__nv_reservedSMEM_offset_0_alias:
	.zero		0
	.zero		64


//--------------------- .nv.constant0._Z8myKernelPii --------------------------
	.section	.nv.constant0._Z8myKernelPii,"a",@progbits
	.sectionflags	@""
	.align	4
.nv.constant0._Z8myKernelPii:
	.zero		908


//--------------------- SYMBOLS --------------------------

	.type		.nv.reservedSmem.offset0,@object
	.size		.nv.reservedSmem.offset0,0x4
	.type		vprintf,@function
